//
// Generated by NVIDIA NVVM Compiler
//
// Compiler Build ID: CL-36424714
// Cuda compilation tools, release 13.0, V13.0.88
// Based on NVVM 20.0.0
//

.version 9.0
.target sm_100
.address_size 64

	// .globl	_ZN3cub18CUB_300001_SM_10006detail11EmptyKernelIvEEvv
.global .align 1 .b8 _ZN34_INTERNAL_8d1a2d62_4_k_cu_f853258a4cuda3std3__45__cpo5beginE[1];
.global .align 1 .b8 _ZN34_INTERNAL_8d1a2d62_4_k_cu_f853258a4cuda3std3__45__cpo3endE[1];
.global .align 1 .b8 _ZN34_INTERNAL_8d1a2d62_4_k_cu_f853258a4cuda3std3__45__cpo6cbeginE[1];
.global .align 1 .b8 _ZN34_INTERNAL_8d1a2d62_4_k_cu_f853258a4cuda3std3__45__cpo4cendE[1];
.global .align 1 .b8 _ZN34_INTERNAL_8d1a2d62_4_k_cu_f853258a4cuda3std3__45__cpo6rbeginE[1];
.global .align 1 .b8 _ZN34_INTERNAL_8d1a2d62_4_k_cu_f853258a4cuda3std3__45__cpo4rendE[1];
.global .align 1 .b8 _ZN34_INTERNAL_8d1a2d62_4_k_cu_f853258a4cuda3std3__45__cpo7crbeginE[1];
.global .align 1 .b8 _ZN34_INTERNAL_8d1a2d62_4_k_cu_f853258a4cuda3std3__45__cpo5crendE[1];
.global .align 1 .b8 _ZN34_INTERNAL_8d1a2d62_4_k_cu_f853258a4cuda3std3__436_GLOBAL__N__8d1a2d62_4_k_cu_f853258a6ignoreE[1];
.global .align 1 .b8 _ZN34_INTERNAL_8d1a2d62_4_k_cu_f853258a4cuda3std3__419piecewise_constructE[1];
.global .align 1 .b8 _ZN34_INTERNAL_8d1a2d62_4_k_cu_f853258a4cuda3std3__48in_placeE[1];
.global .align 1 .b8 _ZN34_INTERNAL_8d1a2d62_4_k_cu_f853258a4cuda3std3__420unreachable_sentinelE[1];
.global .align 1 .b8 _ZN34_INTERNAL_8d1a2d62_4_k_cu_f853258a4cuda3std3__47nulloptE[1];
.global .align 1 .b8 _ZN34_INTERNAL_8d1a2d62_4_k_cu_f853258a4cuda3std3__48unexpectE[1];
.global .align 1 .b8 _ZN34_INTERNAL_8d1a2d62_4_k_cu_f853258a4cuda3std6ranges3__45__cpo4swapE[1];
.global .align 1 .b8 _ZN34_INTERNAL_8d1a2d62_4_k_cu_f853258a4cuda3std6ranges3__45__cpo9iter_moveE[1];
.global .align 1 .b8 _ZN34_INTERNAL_8d1a2d62_4_k_cu_f853258a4cuda3std6ranges3__45__cpo5beginE[1];
.global .align 1 .b8 _ZN34_INTERNAL_8d1a2d62_4_k_cu_f853258a4cuda3std6ranges3__45__cpo3endE[1];
.global .align 1 .b8 _ZN34_INTERNAL_8d1a2d62_4_k_cu_f853258a4cuda3std6ranges3__45__cpo6cbeginE[1];
.global .align 1 .b8 _ZN34_INTERNAL_8d1a2d62_4_k_cu_f853258a4cuda3std6ranges3__45__cpo4cendE[1];
.global .align 1 .b8 _ZN34_INTERNAL_8d1a2d62_4_k_cu_f853258a4cuda3std6ranges3__45__cpo7advanceE[1];
.global .align 1 .b8 _ZN34_INTERNAL_8d1a2d62_4_k_cu_f853258a4cuda3std6ranges3__45__cpo9iter_swapE[1];
.global .align 1 .b8 _ZN34_INTERNAL_8d1a2d62_4_k_cu_f853258a4cuda3std6ranges3__45__cpo4nextE[1];
.global .align 1 .b8 _ZN34_INTERNAL_8d1a2d62_4_k_cu_f853258a4cuda3std6ranges3__45__cpo4prevE[1];
.global .align 1 .b8 _ZN34_INTERNAL_8d1a2d62_4_k_cu_f853258a4cuda3std6ranges3__45__cpo4dataE[1];
.global .align 1 .b8 _ZN34_INTERNAL_8d1a2d62_4_k_cu_f853258a4cuda3std6ranges3__45__cpo5cdataE[1];
.global .align 1 .b8 _ZN34_INTERNAL_8d1a2d62_4_k_cu_f853258a4cuda3std6ranges3__45__cpo4sizeE[1];
.global .align 1 .b8 _ZN34_INTERNAL_8d1a2d62_4_k_cu_f853258a4cuda3std6ranges3__45__cpo5ssizeE[1];
.global .align 1 .b8 _ZN34_INTERNAL_8d1a2d62_4_k_cu_f853258a4cuda3std6ranges3__45__cpo8distanceE[1];
.global .align 1 .b8 _ZN34_INTERNAL_8d1a2d62_4_k_cu_f853258a6thrust24THRUST_300001_SM_1000_NS8cuda_cub3parE[1];
.global .align 1 .b8 _ZN34_INTERNAL_8d1a2d62_4_k_cu_f853258a6thrust24THRUST_300001_SM_1000_NS8cuda_cub10par_nosyncE[1];
.global .align 1 .b8 _ZN34_INTERNAL_8d1a2d62_4_k_cu_f853258a6thrust24THRUST_300001_SM_1000_NS6system6detail10sequential3seqE[1];
.global .align 1 .b8 _ZN34_INTERNAL_8d1a2d62_4_k_cu_f853258a6thrust24THRUST_300001_SM_1000_NS12placeholders2_1E[1];
.global .align 1 .b8 _ZN34_INTERNAL_8d1a2d62_4_k_cu_f853258a6thrust24THRUST_300001_SM_1000_NS12placeholders2_2E[1];
.global .align 1 .b8 _ZN34_INTERNAL_8d1a2d62_4_k_cu_f853258a6thrust24THRUST_300001_SM_1000_NS12placeholders2_3E[1];
.global .align 1 .b8 _ZN34_INTERNAL_8d1a2d62_4_k_cu_f853258a6thrust24THRUST_300001_SM_1000_NS12placeholders2_4E[1];
.global .align 1 .b8 _ZN34_INTERNAL_8d1a2d62_4_k_cu_f853258a6thrust24THRUST_300001_SM_1000_NS12placeholders2_5E[1];
.global .align 1 .b8 _ZN34_INTERNAL_8d1a2d62_4_k_cu_f853258a6thrust24THRUST_300001_SM_1000_NS12placeholders2_6E[1];
.global .align 1 .b8 _ZN34_INTERNAL_8d1a2d62_4_k_cu_f853258a6thrust24THRUST_300001_SM_1000_NS12placeholders2_7E[1];
.global .align 1 .b8 _ZN34_INTERNAL_8d1a2d62_4_k_cu_f853258a6thrust24THRUST_300001_SM_1000_NS12placeholders2_8E[1];
.global .align 1 .b8 _ZN34_INTERNAL_8d1a2d62_4_k_cu_f853258a6thrust24THRUST_300001_SM_1000_NS12placeholders2_9E[1];
.global .align 1 .b8 _ZN34_INTERNAL_8d1a2d62_4_k_cu_f853258a6thrust24THRUST_300001_SM_1000_NS12placeholders3_10E[1];
.global .align 1 .b8 _ZN34_INTERNAL_8d1a2d62_4_k_cu_f853258a6thrust24THRUST_300001_SM_1000_NS3seqE[1];

.visible .entry _ZN3cub18CUB_300001_SM_10006detail11EmptyKernelIvEEvv()
{


	ret;

}


// ===== COMPILED SASS (sm_100) =====

	.target	sm_100

	.elftype	@"ET_EXEC"


//--------------------- .note.nv.tkinfo           --------------------------
	.section	.note.nv.tkinfo,"",@"SHT_NOTE"
	.sectionflags	@"SHF_NOTE_NV_TKINFO"
	.tkinfo
        /*0018*/ 	.word	0x00000002
        /*0030*/ 	.string	""
        /*0030*/ 	.string	"ptxas"
        /*0030*/ 	.string	"Cuda compilation tools, release 13.0, V13.0.88"
        /*0030*/ 	.string	"Build cuda_13.0.r13.0/compiler.36424714_0"
        /*0030*/ 	.string	"-arch sm_100 -m 64 "



//--------------------- .note.nv.cuinfo           --------------------------
	.section	.note.nv.cuinfo,"",@"SHT_NOTE"
	.sectionflags	@"SHF_NOTE_NV_CUINFO"
        /*0018*/ 	.short	0x0002
        /*001a*/ 	.short	0x0064
        /*001c*/ 	.short	0x0082
	.zero		2


//--------------------- .nv.info                  --------------------------
	.section	.nv.info,"",@"SHT_CUDA_INFO"
	.align	4


	//----- nvinfo : EIATTR_REGCOUNT
	.align		4
        /*0000*/ 	.byte	0x04, 0x2f
        /*0002*/ 	.short	(.L_44 - .L_43)
	.align		4
.L_43:
        /*0004*/ 	.word	index@(_ZN3cub18CUB_300001_SM_10006detail11EmptyKernelIvEEvv)
        /*0008*/ 	.word	0x00000004


	//----- nvinfo : EIATTR_FRAME_SIZE
	.align		4
.L_44:
        /*000c*/ 	.byte	0x04, 0x11
        /*000e*/ 	.short	(.L_46 - .L_45)
	.align		4
.L_45:
        /*0010*/ 	.word	index@(_ZN3cub18CUB_300001_SM_10006detail11EmptyKernelIvEEvv)
        /*0014*/ 	.word	0x00000000


	//----- nvinfo : EIATTR_MIN_STACK_SIZE
	.align		4
.L_46:
        /*0018*/ 	.byte	0x04, 0x12
        /*001a*/ 	.short	(.L_48 - .L_47)
	.align		4
.L_47:
        /*001c*/ 	.word	index@(_ZN3cub18CUB_300001_SM_10006detail11EmptyKernelIvEEvv)
        /*0020*/ 	.word	0x00000000
.L_48:


//--------------------- .nv.compat                --------------------------
	.section	.nv.compat,"",@"SHT_CUDA_COMPAT_INFO"
	.align	4
        /*0000*/ 	.byte	0x02, 0x09, 0x00, 0x00, 0x02, 0x02, 0x01, 0x00, 0x02, 0x05, 0x05, 0x00, 0x03, 0x07, 0x01, 0x01
        /*0010*/ 	.byte	0x02, 0x03, 0x00, 0x00, 0x02, 0x06, 0x01, 0x00, 0x04, 0x0b, 0x08, 0x00, 0x09, 0x00, 0x00, 0x00
        /*0020*/ 	.byte	0x00, 0x00, 0x00, 0x00


//--------------------- .nv.info._ZN3cub18CUB_300001_SM_10006detail11EmptyKernelIvEEvv --------------------------
	.section	.nv.info._ZN3cub18CUB_300001_SM_10006detail11EmptyKernelIvEEvv,"",@"SHT_CUDA_INFO"
	.sectionflags	@""
	.align	4


	//----- nvinfo : EIATTR_CUDA_API_VERSION
	.align		4
        /*0000*/ 	.byte	0x04, 0x37
        /*0002*/ 	.short	(.L_50 - .L_49)
.L_49:
        /*0004*/ 	.word	0x00000082


	//----- nvinfo : EIATTR_SPARSE_MMA_MASK
	.align		4
.L_50:
        /*0008*/ 	.byte	0x03, 0x50
        /*000a*/ 	.short	0x0000


	//----- nvinfo : EIATTR_MAXREG_COUNT
	.align		4
        /*000c*/ 	.byte	0x03, 0x1b
        /*000e*/ 	.short	0x00ff


	//----- nvinfo : EIATTR_MERCURY_ISA_VERSION
	.align		4
        /*0010*/ 	.byte	0x03, 0x5f
        /*0012*/ 	.short	0x0101


	//----- nvinfo : EIATTR_VRC_CTA_INIT_COUNT
	.align		4
        /*0014*/ 	.byte	0x02, 0x4a
	.zero		1
	.zero		1


	//----- nvinfo : EIATTR_EXIT_INSTR_OFFSETS
	.align		4
        /*0018*/ 	.byte	0x04, 0x1c
        /*001a*/ 	.short	(.L_52 - .L_51)


	//   ....[0]....
.L_51:
        /*001c*/ 	.word	0x00000010


	//----- nvinfo : EIATTR_SW_WAR
	.align		4
.L_52:
        /*0020*/ 	.byte	0x04, 0x36
        /*0022*/ 	.short	(.L_54 - .L_53)
.L_53:
        /*0024*/ 	.word	0x00000008
.L_54:


//--------------------- .nv.callgraph             --------------------------
	.section	.nv.callgraph,"",@"SHT_CUDA_CALLGRAPH"
	.align	4
	.sectionentsize	8
	.align		4
        /*0000*/ 	.word	0x00000000
	.align		4
        /*0004*/ 	.word	0xffffffff
	.align		4
        /*0008*/ 	.word	0x00000000
	.align		4
        /*000c*/ 	.word	0xfffffffe
	.align		4
        /*0010*/ 	.word	0x00000000
	.align		4
        /*0014*/ 	.word	0xfffffffd
	.align		4
        /*0018*/ 	.word	0x00000000
	.align		4
        /*001c*/ 	.word	0xfffffffc


//--------------------- .nv.constant4             --------------------------
	.section	.nv.constant4,"a",@progbits
	.align	8
	.align		8
.nv.constant4:
        /*0000*/ 	.dword	_ZN34_INTERNAL_8d1a2d62_4_k_cu_f853258a4cuda3std3__45__cpo5beginE
	.align		8
        /*0008*/ 	.dword	_ZN34_INTERNAL_8d1a2d62_4_k_cu_f853258a4cuda3std3__45__cpo3endE
	.align		8
        /*0010*/ 	.dword	_ZN34_INTERNAL_8d1a2d62_4_k_cu_f853258a4cuda3std3__45__cpo6cbeginE
	.align		8
        /*0018*/ 	.dword	_ZN34_INTERNAL_8d1a2d62_4_k_cu_f853258a4cuda3std3__45__cpo4cendE
	.align		8
        /*0020*/ 	.dword	_ZN34_INTERNAL_8d1a2d62_4_k_cu_f853258a4cuda3std3__45__cpo6rbeginE
	.align		8
        /*0028*/ 	.dword	_ZN34_INTERNAL_8d1a2d62_4_k_cu_f853258a4cuda3std3__45__cpo4rendE
	.align		8
        /*0030*/ 	.dword	_ZN34_INTERNAL_8d1a2d62_4_k_cu_f853258a4cuda3std3__45__cpo7crbeginE
	.align		8
        /*0038*/ 	.dword	_ZN34_INTERNAL_8d1a2d62_4_k_cu_f853258a4cuda3std3__45__cpo5crendE
	.align		8
        /*0040*/ 	.dword	_ZN34_INTERNAL_8d1a2d62_4_k_cu_f853258a4cuda3std3__436_GLOBAL__N__8d1a2d62_4_k_cu_f853258a6ignoreE
	.align		8
        /*0048*/ 	.dword	_ZN34_INTERNAL_8d1a2d62_4_k_cu_f853258a4cuda3std3__419piecewise_constructE
	.align		8
        /*0050*/ 	.dword	_ZN34_INTERNAL_8d1a2d62_4_k_cu_f853258a4cuda3std3__48in_placeE
	.align		8
        /*0058*/ 	.dword	_ZN34_INTERNAL_8d1a2d62_4_k_cu_f853258a4cuda3std3__420unreachable_sentinelE
	.align		8
        /*0060*/ 	.dword	_ZN34_INTERNAL_8d1a2d62_4_k_cu_f853258a4cuda3std3__47nulloptE
	.align		8
        /*0068*/ 	.dword	_ZN34_INTERNAL_8d1a2d62_4_k_cu_f853258a4cuda3std3__48unexpectE
	.align		8
        /*0070*/ 	.dword	_ZN34_INTERNAL_8d1a2d62_4_k_cu_f853258a4cuda3std6ranges3__45__cpo4swapE
	.align		8
        /*0078*/ 	.dword	_ZN34_INTERNAL_8d1a2d62_4_k_cu_f853258a4cuda3std6ranges3__45__cpo9iter_moveE
	.align		8
        /*0080*/ 	.dword	_ZN34_INTERNAL_8d1a2d62_4_k_cu_f853258a4cuda3std6ranges3__45__cpo5beginE
	.align		8
        /*0088*/ 	.dword	_ZN34_INTERNAL_8d1a2d62_4_k_cu_f853258a4cuda3std6ranges3__45__cpo3endE
	.align		8
        /*0090*/ 	.dword	_ZN34_INTERNAL_8d1a2d62_4_k_cu_f853258a4cuda3std6ranges3__45__cpo6cbeginE
	.align		8
        /*0098*/ 	.dword	_ZN34_INTERNAL_8d1a2d62_4_k_cu_f853258a4cuda3std6ranges3__45__cpo4cendE
	.align		8
        /*00a0*/ 	.dword	_ZN34_INTERNAL_8d1a2d62_4_k_cu_f853258a4cuda3std6ranges3__45__cpo7advanceE
	.align		8
        /*00a8*/ 	.dword	_ZN34_INTERNAL_8d1a2d62_4_k_cu_f853258a4cuda3std6ranges3__45__cpo9iter_swapE
	.align		8
        /*00b0*/ 	.dword	_ZN34_INTERNAL_8d1a2d62_4_k_cu_f853258a4cuda3std6ranges3__45__cpo4nextE
	.align		8
        /*00b8*/ 	.dword	_ZN34_INTERNAL_8d1a2d62_4_k_cu_f853258a4cuda3std6ranges3__45__cpo4prevE
	.align		8
        /*00c0*/ 	.dword	_ZN34_INTERNAL_8d1a2d62_4_k_cu_f853258a4cuda3std6ranges3__45__cpo4dataE
	.align		8
        /*00c8*/ 	.dword	_ZN34_INTERNAL_8d1a2d62_4_k_cu_f853258a4cuda3std6ranges3__45__cpo5cdataE
	.align		8
        /*00d0*/ 	.dword	_ZN34_INTERNAL_8d1a2d62_4_k_cu_f853258a4cuda3std6ranges3__45__cpo4sizeE
	.align		8
        /*00d8*/ 	.dword	_ZN34_INTERNAL_8d1a2d62_4_k_cu_f853258a4cuda3std6ranges3__45__cpo5ssizeE
	.align		8
        /*00e0*/ 	.dword	_ZN34_INTERNAL_8d1a2d62_4_k_cu_f853258a4cuda3std6ranges3__45__cpo8distanceE
	.align		8
        /*00e8*/ 	.dword	_ZN34_INTERNAL_8d1a2d62_4_k_cu_f853258a6thrust24THRUST_300001_SM_1000_NS8cuda_cub3parE
	.align		8
        /*00f0*/ 	.dword	_ZN34_INTERNAL_8d1a2d62_4_k_cu_f853258a6thrust24THRUST_300001_SM_1000_NS8cuda_cub10par_nosyncE
	.align		8
        /*00f8*/ 	.dword	_ZN34_INTERNAL_8d1a2d62_4_k_cu_f853258a6thrust24THRUST_300001_SM_1000_NS6system6detail10sequential3seqE
	.align		8
        /*0100*/ 	.dword	_ZN34_INTERNAL_8d1a2d62_4_k_cu_f853258a6thrust24THRUST_300001_SM_1000_NS12placeholders2_1E
	.align		8
        /*0108*/ 	.dword	_ZN34_INTERNAL_8d1a2d62_4_k_cu_f853258a6thrust24THRUST_300001_SM_1000_NS12placeholders2_2E
	.align		8
        /*0110*/ 	.dword	_ZN34_INTERNAL_8d1a2d62_4_k_cu_f853258a6thrust24THRUST_300001_SM_1000_NS12placeholders2_3E
	.align		8
        /*0118*/ 	.dword	_ZN34_INTERNAL_8d1a2d62_4_k_cu_f853258a6thrust24THRUST_300001_SM_1000_NS12placeholders2_4E
	.align		8
        /*0120*/ 	.dword	_ZN34_INTERNAL_8d1a2d62_4_k_cu_f853258a6thrust24THRUST_300001_SM_1000_NS12placeholders2_5E
	.align		8
        /*0128*/ 	.dword	_ZN34_INTERNAL_8d1a2d62_4_k_cu_f853258a6thrust24THRUST_300001_SM_1000_NS12placeholders2_6E
	.align		8
        /*0130*/ 	.dword	_ZN34_INTERNAL_8d1a2d62_4_k_cu_f853258a6thrust24THRUST_300001_SM_1000_NS12placeholders2_7E
	.align		8
        /*0138*/ 	.dword	_ZN34_INTERNAL_8d1a2d62_4_k_cu_f853258a6thrust24THRUST_300001_SM_1000_NS12placeholders2_8E
	.align		8
        /*0140*/ 	.dword	_ZN34_INTERNAL_8d1a2d62_4_k_cu_f853258a6thrust24THRUST_300001_SM_1000_NS12placeholders2_9E
	.align		8
        /*0148*/ 	.dword	_ZN34_INTERNAL_8d1a2d62_4_k_cu_f853258a6thrust24THRUST_300001_SM_1000_NS12placeholders3_10E
	.align		8
        /*0150*/ 	.dword	_ZN34_INTERNAL_8d1a2d62_4_k_cu_f853258a6thrust24THRUST_300001_SM_1000_NS3seqE


//--------------------- .text._ZN3cub18CUB_300001_SM_10006detail11EmptyKernelIvEEvv --------------------------
	.section	.text._ZN3cub18CUB_300001_SM_10006detail11EmptyKernelIvEEvv,"ax",@progbits
	.align	128
        .global         _ZN3cub18CUB_300001_SM_10006detail11EmptyKernelIvEEvv
        .type           _ZN3cub18CUB_300001_SM_10006detail11EmptyKernelIvEEvv,@function
        .size           _ZN3cub18CUB_300001_SM_10006detail11EmptyKernelIvEEvv,(.L_x_1 - _ZN3cub18CUB_300001_SM_10006detail11EmptyKernelIvEEvv)
        .other          _ZN3cub18CUB_300001_SM_10006detail11EmptyKernelIvEEvv,@"STO_CUDA_ENTRY STV_DEFAULT"
_ZN3cub18CUB_300001_SM_10006detail11EmptyKernelIvEEvv:
.text._ZN3cub18CUB_300001_SM_10006detail11EmptyKernelIvEEvv:
[----:B------:R-:W-:Y:S01]  /*0000*/  LDC R1, c[0x0][0x37c] ;  /* 0x0000df00ff017b82 */ /* 0x000fe20000000800 */
[----:B------:R-:W-:Y:S05]  /*0010*/  EXIT ;  /* 0x000000000000794d */ /* 0x000fea0003800000 */
.L_x_0:
[----:B------:R-:W-:-:S00]  /*0020*/  BRA `(.L_x_0) ;  /* 0xfffffffc00fc7947 */ /* 0x000fc0000383ffff */
[----:B------:R-:W-:-:S00]  /*0030*/  NOP ;  /* 0x0000000000007918 */ /* 0x000fc00000000000 */
        /* <DEDUP_REMOVED lines=12> */
.L_x_1:


//--------------------- .nv.shared.reserved.0     --------------------------
	.section	.nv.shared.reserved.0,"aw",@nobits
	.weak		__nv_reservedSMEM_offset_0_alias
	.size		__nv_reservedSMEM_offset_0_alias, 0, 64
	.other		__nv_reservedSMEM_offset_0_alias,@"STO_CUDA_RESERVED_SHARED STV_DEFAULT"
__nv_reservedSMEM_offset_0_alias:
	.zero		0
	.zero		64


//--------------------- .nv.global                --------------------------
	.section	.nv.global,"aw",@nobits
.nv.global:
	.type		_ZN34_INTERNAL_8d1a2d62_4_k_cu_f853258a6thrust24THRUST_300001_SM_1000_NS3seqE,@object
	.size		_ZN34_INTERNAL_8d1a2d62_4_k_cu_f853258a6thrust24THRUST_300001_SM_1000_NS3seqE,(_ZN34_INTERNAL_8d1a2d62_4_k_cu_f853258a4cuda3std3__48in_placeE - _ZN34_INTERNAL_8d1a2d62_4_k_cu_f853258a6thrust24THRUST_300001_SM_1000_NS3seqE)
_ZN34_INTERNAL_8d1a2d62_4_k_cu_f853258a6thrust24THRUST_300001_SM_1000_NS3seqE:
	.zero		1
	.type		_ZN34_INTERNAL_8d1a2d62_4_k_cu_f853258a4cuda3std3__48in_placeE,@object
	.size		_ZN34_INTERNAL_8d1a2d62_4_k_cu_f853258a4cuda3std3__48in_placeE,(_ZN34_INTERNAL_8d1a2d62_4_k_cu_f853258a4cuda3std6ranges3__45__cpo4sizeE - _ZN34_INTERNAL_8d1a2d62_4_k_cu_f853258a4cuda3std3__48in_placeE)
_ZN34_INTERNAL_8d1a2d62_4_k_cu_f853258a4cuda3std3__48in_placeE:
	.zero		1
	.type		_ZN34_INTERNAL_8d1a2d62_4_k_cu_f853258a4cuda3std6ranges3__45__cpo4sizeE,@object
	.size		_ZN34_INTERNAL_8d1a2d62_4_k_cu_f853258a4cuda3std6ranges3__45__cpo4sizeE,(_ZN34_INTERNAL_8d1a2d62_4_k_cu_f853258a6thrust24THRUST_300001_SM_1000_NS12placeholders2_3E - _ZN34_INTERNAL_8d1a2d62_4_k_cu_f853258a4cuda3std6ranges3__45__cpo4sizeE)
_ZN34_INTERNAL_8d1a2d62_4_k_cu_f853258a4cuda3std6ranges3__45__cpo4sizeE:
	.zero		1
	.type		_ZN34_INTERNAL_8d1a2d62_4_k_cu_f853258a6thrust24THRUST_300001_SM_1000_NS12placeholders2_3E,@object
	.size		_ZN34_INTERNAL_8d1a2d62_4_k_cu_f853258a6thrust24THRUST_300001_SM_1000_NS12placeholders2_3E,(_ZN34_INTERNAL_8d1a2d62_4_k_cu_f853258a4cuda3std3__45__cpo6cbeginE - _ZN34_INTERNAL_8d1a2d62_4_k_cu_f853258a6thrust24THRUST_300001_SM_1000_NS12placeholders2_3E)
_ZN34_INTERNAL_8d1a2d62_4_k_cu_f853258a6thrust24THRUST_300001_SM_1000_NS12placeholders2_3E:
	.zero		1
	.type		_ZN34_INTERNAL_8d1a2d62_4_k_cu_f853258a4cuda3std3__45__cpo6cbeginE,@object
	.size		_ZN34_INTERNAL_8d1a2d62_4_k_cu_f853258a4cuda3std3__45__cpo6cbeginE,(_ZN34_INTERNAL_8d1a2d62_4_k_cu_f853258a4cuda3std6ranges3__45__cpo6cbeginE - _ZN34_INTERNAL_8d1a2d62_4_k_cu_f853258a4cuda3std3__45__cpo6cbeginE)
_ZN34_INTERNAL_8d1a2d62_4_k_cu_f853258a4cuda3std3__45__cpo6cbeginE:
	.zero		1
	.type		_ZN34_INTERNAL_8d1a2d62_4_k_cu_f853258a4cuda3std6ranges3__45__cpo6cbeginE,@object
	.size		_ZN34_INTERNAL_8d1a2d62_4_k_cu_f853258a4cuda3std6ranges3__45__cpo6cbeginE,(_ZN34_INTERNAL_8d1a2d62_4_k_cu_f853258a6thrust24THRUST_300001_SM_1000_NS12placeholders2_7E - _ZN34_INTERNAL_8d1a2d62_4_k_cu_f853258a4cuda3std6ranges3__45__cpo6cbeginE)
_ZN34_INTERNAL_8d1a2d62_4_k_cu_f853258a4cuda3std6ranges3__45__cpo6cbeginE:
	.zero		1
	.type		_ZN34_INTERNAL_8d1a2d62_4_k_cu_f853258a6thrust24THRUST_300001_SM_1000_NS12placeholders2_7E,@object
	.size		_ZN34_INTERNAL_8d1a2d62_4_k_cu_f853258a6thrust24THRUST_300001_SM_1000_NS12placeholders2_7E,(_ZN34_INTERNAL_8d1a2d62_4_k_cu_f853258a4cuda3std3__45__cpo7crbeginE - _ZN34_INTERNAL_8d1a2d62_4_k_cu_f853258a6thrust24THRUST_300001_SM_1000_NS12placeholders2_7E)
_ZN34_INTERNAL_8d1a2d62_4_k_cu_f853258a6thrust24THRUST_300001_SM_1000_NS12placeholders2_7E:
	.zero		1
	.type		_ZN34_INTERNAL_8d1a2d62_4_k_cu_f853258a4cuda3std3__45__cpo7crbeginE,@object
	.size		_ZN34_INTERNAL_8d1a2d62_4_k_cu_f853258a4cuda3std3__45__cpo7crbeginE,(_ZN34_INTERNAL_8d1a2d62_4_k_cu_f853258a4cuda3std6ranges3__45__cpo4nextE - _ZN34_INTERNAL_8d1a2d62_4_k_cu_f853258a4cuda3std3__45__cpo7crbeginE)
_ZN34_INTERNAL_8d1a2d62_4_k_cu_f853258a4cuda3std3__45__cpo7crbeginE:
	.zero		1
	.type		_ZN34_INTERNAL_8d1a2d62_4_k_cu_f853258a4cuda3std6ranges3__45__cpo4nextE,@object
	.size		_ZN34_INTERNAL_8d1a2d62_4_k_cu_f853258a4cuda3std6ranges3__45__cpo4nextE,(_ZN34_INTERNAL_8d1a2d62_4_k_cu_f853258a4cuda3std6ranges3__45__cpo4swapE - _ZN34_INTERNAL_8d1a2d62_4_k_cu_f853258a4cuda3std6ranges3__45__cpo4nextE)
_ZN34_INTERNAL_8d1a2d62_4_k_cu_f853258a4cuda3std6ranges3__45__cpo4nextE:
	.zero		1
	.type		_ZN34_INTERNAL_8d1a2d62_4_k_cu_f853258a4cuda3std6ranges3__45__cpo4swapE,@object
	.size		_ZN34_INTERNAL_8d1a2d62_4_k_cu_f853258a4cuda3std6ranges3__45__cpo4swapE,(_ZN34_INTERNAL_8d1a2d62_4_k_cu_f853258a6thrust24THRUST_300001_SM_1000_NS8cuda_cub10par_nosyncE - _ZN34_INTERNAL_8d1a2d62_4_k_cu_f853258a4cuda3std6ranges3__45__cpo4swapE)
_ZN34_INTERNAL_8d1a2d62_4_k_cu_f853258a4cuda3std6ranges3__45__cpo4swapE:
	.zero		1
	.type		_ZN34_INTERNAL_8d1a2d62_4_k_cu_f853258a6thrust24THRUST_300001_SM_1000_NS8cuda_cub10par_nosyncE,@object
	.size		_ZN34_INTERNAL_8d1a2d62_4_k_cu_f853258a6thrust24THRUST_300001_SM_1000_NS8cuda_cub10par_nosyncE,(_ZN34_INTERNAL_8d1a2d62_4_k_cu_f853258a6thrust24THRUST_300001_SM_1000_NS12placeholders2_9E - _ZN34_INTERNAL_8d1a2d62_4_k_cu_f853258a6thrust24THRUST_300001_SM_1000_NS8cuda_cub10par_nosyncE)
_ZN34_INTERNAL_8d1a2d62_4_k_cu_f853258a6thrust24THRUST_300001_SM_1000_NS8cuda_cub10par_nosyncE:
	.zero		1
	.type		_ZN34_INTERNAL_8d1a2d62_4_k_cu_f853258a6thrust24THRUST_300001_SM_1000_NS12placeholders2_9E,@object
	.size		_ZN34_INTERNAL_8d1a2d62_4_k_cu_f853258a6thrust24THRUST_300001_SM_1000_NS12placeholders2_9E,(_ZN34_INTERNAL_8d1a2d62_4_k_cu_f853258a4cuda3std3__436_GLOBAL__N__8d1a2d62_4_k_cu_f853258a6ignoreE - _ZN34_INTERNAL_8d1a2d62_4_k_cu_f853258a6thrust24THRUST_300001_SM_1000_NS12placeholders2_9E)
_ZN34_INTERNAL_8d1a2d62_4_k_cu_f853258a6thrust24THRUST_300001_SM_1000_NS12placeholders2_9E:
	.zero		1
	.type		_ZN34_INTERNAL_8d1a2d62_4_k_cu_f853258a4cuda3std3__436_GLOBAL__N__8d1a2d62_4_k_cu_f853258a6ignoreE,@object
	.size		_ZN34_INTERNAL_8d1a2d62_4_k_cu_f853258a4cuda3std3__436_GLOBAL__N__8d1a2d62_4_k_cu_f853258a6ignoreE,(_ZN34_INTERNAL_8d1a2d62_4_k_cu_f853258a4cuda3std6ranges3__45__cpo4dataE - _ZN34_INTERNAL_8d1a2d62_4_k_cu_f853258a4cuda3std3__436_GLOBAL__N__8d1a2d62_4_k_cu_f853258a6ignoreE)
_ZN34_INTERNAL_8d1a2d62_4_k_cu_f853258a4cuda3std3__436_GLOBAL__N__8d1a2d62_4_k_cu_f853258a6ignoreE:
	.zero		1
	.type		_ZN34_INTERNAL_8d1a2d62_4_k_cu_f853258a4cuda3std6ranges3__45__cpo4dataE,@object
	.size		_ZN34_INTERNAL_8d1a2d62_4_k_cu_f853258a4cuda3std6ranges3__45__cpo4dataE,(_ZN34_INTERNAL_8d1a2d62_4_k_cu_f853258a6thrust24THRUST_300001_SM_1000_NS12placeholders2_1E - _ZN34_INTERNAL_8d1a2d62_4_k_cu_f853258a4cuda3std6ranges3__45__cpo4dataE)
_ZN34_INTERNAL_8d1a2d62_4_k_cu_f853258a4cuda3std6ranges3__45__cpo4dataE:
	.zero		1
	.type		_ZN34_INTERNAL_8d1a2d62_4_k_cu_f853258a6thrust24THRUST_300001_SM_1000_NS12placeholders2_1E,@object
	.size		_ZN34_INTERNAL_8d1a2d62_4_k_cu_f853258a6thrust24THRUST_300001_SM_1000_NS12placeholders2_1E,(_ZN34_INTERNAL_8d1a2d62_4_k_cu_f853258a4cuda3std3__45__cpo5beginE - _ZN34_INTERNAL_8d1a2d62_4_k_cu_f853258a6thrust24THRUST_300001_SM_1000_NS12placeholders2_1E)
_ZN34_INTERNAL_8d1a2d62_4_k_cu_f853258a6thrust24THRUST_300001_SM_1000_NS12placeholders2_1E:
	.zero		1
	.type		_ZN34_INTERNAL_8d1a2d62_4_k_cu_f853258a4cuda3std3__45__cpo5beginE,@object
	.size		_ZN34_INTERNAL_8d1a2d62_4_k_cu_f853258a4cuda3std3__45__cpo5beginE,(_ZN34_INTERNAL_8d1a2d62_4_k_cu_f853258a4cuda3std6ranges3__45__cpo5beginE - _ZN34_INTERNAL_8d1a2d62_4_k_cu_f853258a4cuda3std3__45__cpo5beginE)
_ZN34_INTERNAL_8d1a2d62_4_k_cu_f853258a4cuda3std3__45__cpo5beginE:
	.zero		1
	.type		_ZN34_INTERNAL_8d1a2d62_4_k_cu_f853258a4cuda3std6ranges3__45__cpo5beginE,@object
	.size		_ZN34_INTERNAL_8d1a2d62_4_k_cu_f853258a4cuda3std6ranges3__45__cpo5beginE,(_ZN34_INTERNAL_8d1a2d62_4_k_cu_f853258a6thrust24THRUST_300001_SM_1000_NS12placeholders2_5E - _ZN34_INTERNAL_8d1a2d62_4_k_cu_f853258a4cuda3std6ranges3__45__cpo5beginE)
_ZN34_INTERNAL_8d1a2d62_4_k_cu_f853258a4cuda3std6ranges3__45__cpo5beginE:
	.zero		1
	.type		_ZN34_INTERNAL_8d1a2d62_4_k_cu_f853258a6thrust24THRUST_300001_SM_1000_NS12placeholders2_5E,@object
	.size		_ZN34_INTERNAL_8d1a2d62_4_k_cu_f853258a6thrust24THRUST_300001_SM_1000_NS12placeholders2_5E,(_ZN34_INTERNAL_8d1a2d62_4_k_cu_f853258a4cuda3std3__45__cpo6rbeginE - _ZN34_INTERNAL_8d1a2d62_4_k_cu_f853258a6thrust24THRUST_300001_SM_1000_NS12placeholders2_5E)
_ZN34_INTERNAL_8d1a2d62_4_k_cu_f853258a6thrust24THRUST_300001_SM_1000_NS12placeholders2_5E:
	.zero		1
	.type		_ZN34_INTERNAL_8d1a2d62_4_k_cu_f853258a4cuda3std3__45__cpo6rbeginE,@object
	.size		_ZN34_INTERNAL_8d1a2d62_4_k_cu_f853258a4cuda3std3__45__cpo6rbeginE,(_ZN34_INTERNAL_8d1a2d62_4_k_cu_f853258a4cuda3std6ranges3__45__cpo7advanceE - _ZN34_INTERNAL_8d1a2d62_4_k_cu_f853258a4cuda3std3__45__cpo6rbeginE)
_ZN34_INTERNAL_8d1a2d62_4_k_cu_f853258a4cuda3std3__45__cpo6rbeginE:
	.zero		1
	.type		_ZN34_INTERNAL_8d1a2d62_4_k_cu_f853258a4cuda3std6ranges3__45__cpo7advanceE,@object
	.size		_ZN34_INTERNAL_8d1a2d62_4_k_cu_f853258a4cuda3std6ranges3__45__cpo7advanceE,(_ZN34_INTERNAL_8d1a2d62_4_k_cu_f853258a4cuda3std3__47nulloptE - _ZN34_INTERNAL_8d1a2d62_4_k_cu_f853258a4cuda3std6ranges3__45__cpo7advanceE)
_ZN34_INTERNAL_8d1a2d62_4_k_cu_f853258a4cuda3std6ranges3__45__cpo7advanceE:
	.zero		1
	.type		_ZN34_INTERNAL_8d1a2d62_4_k_cu_f853258a4cuda3std3__47nulloptE,@object
	.size		_ZN34_INTERNAL_8d1a2d62_4_k_cu_f853258a4cuda3std3__47nulloptE,(_ZN34_INTERNAL_8d1a2d62_4_k_cu_f853258a4cuda3std6ranges3__45__cpo8distanceE - _ZN34_INTERNAL_8d1a2d62_4_k_cu_f853258a4cuda3std3__47nulloptE)
_ZN34_INTERNAL_8d1a2d62_4_k_cu_f853258a4cuda3std3__47nulloptE:
	.zero		1
	.type		_ZN34_INTERNAL_8d1a2d62_4_k_cu_f853258a4cuda3std6ranges3__45__cpo8distanceE,@object
	.size		_ZN34_INTERNAL_8d1a2d62_4_k_cu_f853258a4cuda3std6ranges3__45__cpo8distanceE,(_ZN34_INTERNAL_8d1a2d62_4_k_cu_f853258a6thrust24THRUST_300001_SM_1000_NS12placeholders3_10E - _ZN34_INTERNAL_8d1a2d62_4_k_cu_f853258a4cuda3std6ranges3__45__cpo8distanceE)
_ZN34_INTERNAL_8d1a2d62_4_k_cu_f853258a4cuda3std6ranges3__45__cpo8distanceE:
	.zero		1
	.type		_ZN34_INTERNAL_8d1a2d62_4_k_cu_f853258a6thrust24THRUST_300001_SM_1000_NS12placeholders3_10E,@object
	.size		_ZN34_INTERNAL_8d1a2d62_4_k_cu_f853258a6thrust24THRUST_300001_SM_1000_NS12placeholders3_10E,(_ZN34_INTERNAL_8d1a2d62_4_k_cu_f853258a4cuda3std3__419piecewise_constructE - _ZN34_INTERNAL_8d1a2d62_4_k_cu_f853258a6thrust24THRUST_300001_SM_1000_NS12placeholders3_10E)
_ZN34_INTERNAL_8d1a2d62_4_k_cu_f853258a6thrust24THRUST_300001_SM_1000_NS12placeholders3_10E:
	.zero		1
	.type		_ZN34_INTERNAL_8d1a2d62_4_k_cu_f853258a4cuda3std3__419piecewise_constructE,@object
	.size		_ZN34_INTERNAL_8d1a2d62_4_k_cu_f853258a4cuda3std3__419piecewise_constructE,(_ZN34_INTERNAL_8d1a2d62_4_k_cu_f853258a4cuda3std6ranges3__45__cpo5cdataE - _ZN34_INTERNAL_8d1a2d62_4_k_cu_f853258a4cuda3std3__419piecewise_constructE)
_ZN34_INTERNAL_8d1a2d62_4_k_cu_f853258a4cuda3std3__419piecewise_constructE:
	.zero		1
	.type		_ZN34_INTERNAL_8d1a2d62_4_k_cu_f853258a4cuda3std6ranges3__45__cpo5cdataE,@object
	.size		_ZN34_INTERNAL_8d1a2d62_4_k_cu_f853258a4cuda3std6ranges3__45__cpo5cdataE,(_ZN34_INTERNAL_8d1a2d62_4_k_cu_f853258a6thrust24THRUST_300001_SM_1000_NS12placeholders2_2E - _ZN34_INTERNAL_8d1a2d62_4_k_cu_f853258a4cuda3std6ranges3__45__cpo5cdataE)
_ZN34_INTERNAL_8d1a2d62_4_k_cu_f853258a4cuda3std6ranges3__45__cpo5cdataE:
	.zero		1
	.type		_ZN34_INTERNAL_8d1a2d62_4_k_cu_f853258a6thrust24THRUST_300001_SM_1000_NS12placeholders2_2E,@object
	.size		_ZN34_INTERNAL_8d1a2d62_4_k_cu_f853258a6thrust24THRUST_300001_SM_1000_NS12placeholders2_2E,(_ZN34_INTERNAL_8d1a2d62_4_k_cu_f853258a4cuda3std3__45__cpo3endE - _ZN34_INTERNAL_8d1a2d62_4_k_cu_f853258a6thrust24THRUST_300001_SM_1000_NS12placeholders2_2E)
_ZN34_INTERNAL_8d1a2d62_4_k_cu_f853258a6thrust24THRUST_300001_SM_1000_NS12placeholders2_2E:
	.zero		1
	.type		_ZN34_INTERNAL_8d1a2d62_4_k_cu_f853258a4cuda3std3__45__cpo3endE,@object
	.size		_ZN34_INTERNAL_8d1a2d62_4_k_cu_f853258a4cuda3std3__45__cpo3endE,(_ZN34_INTERNAL_8d1a2d62_4_k_cu_f853258a4cuda3std6ranges3__45__cpo3endE - _ZN34_INTERNAL_8d1a2d62_4_k_cu_f853258a4cuda3std3__45__cpo3endE)
_ZN34_INTERNAL_8d1a2d62_4_k_cu_f853258a4cuda3std3__45__cpo3endE:
	.zero		1
	.type		_ZN34_INTERNAL_8d1a2d62_4_k_cu_f853258a4cuda3std6ranges3__45__cpo3endE,@object
	.size		_ZN34_INTERNAL_8d1a2d62_4_k_cu_f853258a4cuda3std6ranges3__45__cpo3endE,(_ZN34_INTERNAL_8d1a2d62_4_k_cu_f853258a6thrust24THRUST_300001_SM_1000_NS12placeholders2_6E - _ZN34_INTERNAL_8d1a2d62_4_k_cu_f853258a4cuda3std6ranges3__45__cpo3endE)
_ZN34_INTERNAL_8d1a2d62_4_k_cu_f853258a4cuda3std6ranges3__45__cpo3endE:
	.zero		1
	.type		_ZN34_INTERNAL_8d1a2d62_4_k_cu_f853258a6thrust24THRUST_300001_SM_1000_NS12placeholders2_6E,@object
	.size		_ZN34_INTERNAL_8d1a2d62_4_k_cu_f853258a6thrust24THRUST_300001_SM_1000_NS12placeholders2_6E,(_ZN34_INTERNAL_8d1a2d62_4_k_cu_f853258a4cuda3std3__45__cpo4rendE - _ZN34_INTERNAL_8d1a2d62_4_k_cu_f853258a6thrust24THRUST_300001_SM_1000_NS12placeholders2_6E)
_ZN34_INTERNAL_8d1a2d62_4_k_cu_f853258a6thrust24THRUST_300001_SM_1000_NS12placeholders2_6E:
	.zero		1
	.type		_ZN34_INTERNAL_8d1a2d62_4_k_cu_f853258a4cuda3std3__45__cpo4rendE,@object
	.size		_ZN34_INTERNAL_8d1a2d62_4_k_cu_f853258a4cuda3std3__45__cpo4rendE,(_ZN34_INTERNAL_8d1a2d62_4_k_cu_f853258a4cuda3std6ranges3__45__cpo9iter_swapE - _ZN34_INTERNAL_8d1a2d62_4_k_cu_f853258a4cuda3std3__45__cpo4rendE)
_ZN34_INTERNAL_8d1a2d62_4_k_cu_f853258a4cuda3std3__45__cpo4rendE:
	.zero		1
	.type		_ZN34_INTERNAL_8d1a2d62_4_k_cu_f853258a4cuda3std6ranges3__45__cpo9iter_swapE,@object
	.size		_ZN34_INTERNAL_8d1a2d62_4_k_cu_f853258a4cuda3std6ranges3__45__cpo9iter_swapE,(_ZN34_INTERNAL_8d1a2d62_4_k_cu_f853258a4cuda3std3__48unexpectE - _ZN34_INTERNAL_8d1a2d62_4_k_cu_f853258a4cuda3std6ranges3__45__cpo9iter_swapE)
_ZN34_INTERNAL_8d1a2d62_4_k_cu_f853258a4cuda3std6ranges3__45__cpo9iter_swapE:
	.zero		1
	.type		_ZN34_INTERNAL_8d1a2d62_4_k_cu_f853258a4cuda3std3__48unexpectE,@object
	.size		_ZN34_INTERNAL_8d1a2d62_4_k_cu_f853258a4cuda3std3__48unexpectE,(_ZN34_INTERNAL_8d1a2d62_4_k_cu_f853258a6thrust24THRUST_300001_SM_1000_NS8cuda_cub3parE - _ZN34_INTERNAL_8d1a2d62_4_k_cu_f853258a4cuda3std3__48unexpectE)
_ZN34_INTERNAL_8d1a2d62_4_k_cu_f853258a4cuda3std3__48unexpectE:
	.zero		1
	.type		_ZN34_INTERNAL_8d1a2d62_4_k_cu_f853258a6thrust24THRUST_300001_SM_1000_NS8cuda_cub3parE,@object
	.size		_ZN34_INTERNAL_8d1a2d62_4_k_cu_f853258a6thrust24THRUST_300001_SM_1000_NS8cuda_cub3parE,(_ZN34_INTERNAL_8d1a2d62_4_k_cu_f853258a6thrust24THRUST_300001_SM_1000_NS12placeholders2_4E - _ZN34_INTERNAL_8d1a2d62_4_k_cu_f853258a6thrust24THRUST_300001_SM_1000_NS8cuda_cub3parE)
_ZN34_INTERNAL_8d1a2d62_4_k_cu_f853258a6thrust24THRUST_300001_SM_1000_NS8cuda_cub3parE:
	.zero		1
	.type		_ZN34_INTERNAL_8d1a2d62_4_k_cu_f853258a6thrust24THRUST_300001_SM_1000_NS12placeholders2_4E,@object
	.size		_ZN34_INTERNAL_8d1a2d62_4_k_cu_f853258a6thrust24THRUST_300001_SM_1000_NS12placeholders2_4E,(_ZN34_INTERNAL_8d1a2d62_4_k_cu_f853258a4cuda3std3__45__cpo4cendE - _ZN34_INTERNAL_8d1a2d62_4_k_cu_f853258a6thrust24THRUST_300001_SM_1000_NS12placeholders2_4E)
_ZN34_INTERNAL_8d1a2d62_4_k_cu_f853258a6thrust24THRUST_300001_SM_1000_NS12placeholders2_4E:
	.zero		1
	.type		_ZN34_INTERNAL_8d1a2d62_4_k_cu_f853258a4cuda3std3__45__cpo4cendE,@object
	.size		_ZN34_INTERNAL_8d1a2d62_4_k_cu_f853258a4cuda3std3__45__cpo4cendE,(_ZN34_INTERNAL_8d1a2d62_4_k_cu_f853258a4cuda3std6ranges3__45__cpo4cendE - _ZN34_INTERNAL_8d1a2d62_4_k_cu_f853258a4cuda3std3__45__cpo4cendE)
_ZN34_INTERNAL_8d1a2d62_4_k_cu_f853258a4cuda3std3__45__cpo4cendE:
	.zero		1
	.type		_ZN34_INTERNAL_8d1a2d62_4_k_cu_f853258a4cuda3std6ranges3__45__cpo4cendE,@object
	.size		_ZN34_INTERNAL_8d1a2d62_4_k_cu_f853258a4cuda3std6ranges3__45__cpo4cendE,(_ZN34_INTERNAL_8d1a2d62_4_k_cu_f853258a4cuda3std3__420unreachable_sentinelE - _ZN34_INTERNAL_8d1a2d62_4_k_cu_f853258a4cuda3std6ranges3__45__cpo4cendE)
_ZN34_INTERNAL_8d1a2d62_4_k_cu_f853258a4cuda3std6ranges3__45__cpo4cendE:
	.zero		1
	.type		_ZN34_INTERNAL_8d1a2d62_4_k_cu_f853258a4cuda3std3__420unreachable_sentinelE,@object
	.size		_ZN34_INTERNAL_8d1a2d62_4_k_cu_f853258a4cuda3std3__420unreachable_sentinelE,(_ZN34_INTERNAL_8d1a2d62_4_k_cu_f853258a4cuda3std6ranges3__45__cpo5ssizeE - _ZN34_INTERNAL_8d1a2d62_4_k_cu_f853258a4cuda3std3__420unreachable_sentinelE)
_ZN34_INTERNAL_8d1a2d62_4_k_cu_f853258a4cuda3std3__420unreachable_sentinelE:
	.zero		1
	.type		_ZN34_INTERNAL_8d1a2d62_4_k_cu_f853258a4cuda3std6ranges3__45__cpo5ssizeE,@object
	.size		_ZN34_INTERNAL_8d1a2d62_4_k_cu_f853258a4cuda3std6ranges3__45__cpo5ssizeE,(_ZN34_INTERNAL_8d1a2d62_4_k_cu_f853258a6thrust24THRUST_300001_SM_1000_NS12placeholders2_8E - _ZN34_INTERNAL_8d1a2d62_4_k_cu_f853258a4cuda3std6ranges3__45__cpo5ssizeE)
_ZN34_INTERNAL_8d1a2d62_4_k_cu_f853258a4cuda3std6ranges3__45__cpo5ssizeE:
	.zero		1
	.type		_ZN34_INTERNAL_8d1a2d62_4_k_cu_f853258a6thrust24THRUST_300001_SM_1000_NS12placeholders2_8E,@object
	.size		_ZN34_INTERNAL_8d1a2d62_4_k_cu_f853258a6thrust24THRUST_300001_SM_1000_NS12placeholders2_8E,(_ZN34_INTERNAL_8d1a2d62_4_k_cu_f853258a4cuda3std3__45__cpo5crendE - _ZN34_INTERNAL_8d1a2d62_4_k_cu_f853258a6thrust24THRUST_300001_SM_1000_NS12placeholders2_8E)
_ZN34_INTERNAL_8d1a2d62_4_k_cu_f853258a6thrust24THRUST_300001_SM_1000_NS12placeholders2_8E:
	.zero		1
	.type		_ZN34_INTERNAL_8d1a2d62_4_k_cu_f853258a4cuda3std3__45__cpo5crendE,@object
	.size		_ZN34_INTERNAL_8d1a2d62_4_k_cu_f853258a4cuda3std3__45__cpo5crendE,(_ZN34_INTERNAL_8d1a2d62_4_k_cu_f853258a4cuda3std6ranges3__45__cpo4prevE - _ZN34_INTERNAL_8d1a2d62_4_k_cu_f853258a4cuda3std3__45__cpo5crendE)
_ZN34_INTERNAL_8d1a2d62_4_k_cu_f853258a4cuda3std3__45__cpo5crendE:
	.zero		1
	.type		_ZN34_INTERNAL_8d1a2d62_4_k_cu_f853258a4cuda3std6ranges3__45__cpo4prevE,@object
	.size		_ZN34_INTERNAL_8d1a2d62_4_k_cu_f853258a4cuda3std6ranges3__45__cpo4prevE,(_ZN34_INTERNAL_8d1a2d62_4_k_cu_f853258a4cuda3std6ranges3__45__cpo9iter_moveE - _ZN34_INTERNAL_8d1a2d62_4_k_cu_f853258a4cuda3std6ranges3__45__cpo4prevE)
_ZN34_INTERNAL_8d1a2d62_4_k_cu_f853258a4cuda3std6ranges3__45__cpo4prevE:
	.zero		1
	.type		_ZN34_INTERNAL_8d1a2d62_4_k_cu_f853258a4cuda3std6ranges3__45__cpo9iter_moveE,@object
	.size		_ZN34_INTERNAL_8d1a2d62_4_k_cu_f853258a4cuda3std6ranges3__45__cpo9iter_moveE,(_ZN34_INTERNAL_8d1a2d62_4_k_cu_f853258a6thrust24THRUST_300001_SM_1000_NS6system6detail10sequential3seqE - _ZN34_INTERNAL_8d1a2d62_4_k_cu_f853258a4cuda3std6ranges3__45__cpo9iter_moveE)
_ZN34_INTERNAL_8d1a2d62_4_k_cu_f853258a4cuda3std6ranges3__45__cpo9iter_moveE:
	.zero		1
	.type		_ZN34_INTERNAL_8d1a2d62_4_k_cu_f853258a6thrust24THRUST_300001_SM_1000_NS6system6detail10sequential3seqE,@object
	.size		_ZN34_INTERNAL_8d1a2d62_4_k_cu_f853258a6thrust24THRUST_300001_SM_1000_NS6system6detail10sequential3seqE,(.L_31 - _ZN34_INTERNAL_8d1a2d62_4_k_cu_f853258a6thrust24THRUST_300001_SM_1000_NS6system6detail10sequential3seqE)
_ZN34_INTERNAL_8d1a2d62_4_k_cu_f853258a6thrust24THRUST_300001_SM_1000_NS6system6detail10sequential3seqE:
	.zero		1
.L_31:


//--------------------- .nv.constant0._ZN3cub18CUB_300001_SM_10006detail11EmptyKernelIvEEvv --------------------------
	.section	.nv.constant0._ZN3cub18CUB_300001_SM_10006detail11EmptyKernelIvEEvv,"a",@progbits
	.sectionflags	@""
	.align	4
.nv.constant0._ZN3cub18CUB_300001_SM_10006detail11EmptyKernelIvEEvv:
	.zero		896


//--------------------- SYMBOLS --------------------------

	.type		.nv.reservedSmem.offset0,@object
	.size		.nv.reservedSmem.offset0,0x4
